//
// Generated by NVIDIA NVVM Compiler
//
// Compiler Build ID: CL-36424714
// Cuda compilation tools, release 13.0, V13.0.88
// Based on NVVM 20.0.0
//

.version 9.0
.target sm_100
.address_size 64

	// .globl	_Z3mulPiS_S_ii
// _ZZ3mulPiS_S_iiE2md has been demoted
// _ZZ3mulPiS_S_iiE2nd has been demoted

.visible .entry _Z3mulPiS_S_ii(
	.param .u64 .ptr .align 1 _Z3mulPiS_S_ii_param_0,
	.param .u64 .ptr .align 1 _Z3mulPiS_S_ii_param_1,
	.param .u64 .ptr .align 1 _Z3mulPiS_S_ii_param_2,
	.param .u32 _Z3mulPiS_S_ii_param_3,
	.param .u32 _Z3mulPiS_S_ii_param_4
)
{
	.reg .pred 	%p<7>;
	.reg .b32 	%r<49>;
	.reg .b64 	%rd<13>;
	// demoted variable
	.shared .align 4 .b8 _ZZ3mulPiS_S_iiE2md[16];
	// demoted variable
	.shared .align 4 .b8 _ZZ3mulPiS_S_iiE2nd[16];
	ld.param.u64 	%rd3, [_Z3mulPiS_S_ii_param_0];
	ld.param.u64 	%rd4, [_Z3mulPiS_S_ii_param_1];
	ld.param.u64 	%rd5, [_Z3mulPiS_S_ii_param_2];
	ld.param.u32 	%r18, [_Z3mulPiS_S_ii_param_3];
	ld.param.u32 	%r19, [_Z3mulPiS_S_ii_param_4];
	mov.u32 	%r20, %ctaid.y;
	mov.u32 	%r21, %ntid.y;
	mov.u32 	%r1, %tid.y;
	mad.lo.s32 	%r2, %r20, %r21, %r1;
	mov.u32 	%r22, %ctaid.x;
	mov.u32 	%r23, %ntid.x;
	mov.u32 	%r3, %tid.x;
	mad.lo.s32 	%r4, %r22, %r23, %r3;
	mov.u32 	%r24, %nctaid.y;
	shl.b32 	%r25, %r24, 1;
	setp.ge.u32 	%p1, %r2, %r25;
	setp.ge.s32 	%p2, %r4, %r19;
	or.pred  	%p3, %p1, %p2;
	@%p3 bra 	$L__BB0_6;
	setp.lt.s32 	%p4, %r18, 1;
	mov.b32 	%r48, 0;
	@%p4 bra 	$L__BB0_5;
	add.s32 	%r28, %r18, 1;
	shr.u32 	%r5, %r28, 1;
	mul.lo.s32 	%r6, %r18, %r2;
	shl.b32 	%r29, %r1, 3;
	mov.u32 	%r30, _ZZ3mulPiS_S_iiE2md;
	add.s32 	%r7, %r30, %r29;
	shl.b32 	%r31, %r3, 2;
	add.s32 	%r8, %r7, %r31;
	mov.u32 	%r32, _ZZ3mulPiS_S_iiE2nd;
	add.s32 	%r10, %r32, %r31;
	add.s32 	%r9, %r10, %r29;
	cvta.to.global.u64 	%rd1, %rd3;
	cvta.to.global.u64 	%rd2, %rd4;
	mov.b32 	%r46, 0;
	mov.u32 	%r48, %r46;
$L__BB0_3:
	shl.b32 	%r33, %r46, 1;
	add.s32 	%r13, %r33, %r3;
	add.s32 	%r34, %r33, %r1;
	max.s32 	%r35, %r13, %r34;
	setp.ge.s32 	%p5, %r35, %r18;
	@%p5 bra 	$L__BB0_6;
	add.s32 	%r36, %r13, %r6;
	mul.wide.s32 	%rd6, %r36, 4;
	add.s64 	%rd7, %rd1, %rd6;
	ld.global.u32 	%r37, [%rd7];
	st.shared.u32 	[%r8], %r37;
	mad.lo.s32 	%r38, %r34, %r19, %r4;
	mul.wide.s32 	%rd8, %r38, 4;
	add.s64 	%rd9, %rd2, %rd8;
	ld.global.u32 	%r39, [%rd9];
	st.shared.u32 	[%r9], %r39;
	bar.sync 	0;
	ld.shared.u32 	%r40, [%r7];
	ld.shared.u32 	%r41, [%r10];
	mad.lo.s32 	%r42, %r41, %r40, %r48;
	ld.shared.u32 	%r43, [%r7+4];
	ld.shared.u32 	%r44, [%r10+8];
	mad.lo.s32 	%r48, %r44, %r43, %r42;
	bar.sync 	0;
	add.s32 	%r46, %r46, 1;
	setp.ne.s32 	%p6, %r46, %r5;
	@%p6 bra 	$L__BB0_3;
$L__BB0_5:
	mad.lo.s32 	%r45, %r19, %r2, %r4;
	cvta.to.global.u64 	%rd10, %rd5;
	mul.wide.s32 	%rd11, %r45, 4;
	add.s64 	%rd12, %rd10, %rd11;
	st.global.u32 	[%rd12], %r48;
$L__BB0_6:
	ret;

}


// ===== COMPILED SASS (sm_100) =====

	.target	sm_100

	.elftype	@"ET_EXEC"


//--------------------- .note.nv.tkinfo           --------------------------
	.section	.note.nv.tkinfo,"",@"SHT_NOTE"
	.sectionflags	@"SHF_NOTE_NV_TKINFO"
	.tkinfo
        /*0018*/ 	.word	0x00000002
        /*0030*/ 	.string	""
        /*0030*/ 	.string	"ptxas"
        /*0030*/ 	.string	"Cuda compilation tools, release 13.0, V13.0.88"
        /*0030*/ 	.string	"Build cuda_13.0.r13.0/compiler.36424714_0"
        /*0030*/ 	.string	"-arch sm_100 -m 64 "



//--------------------- .note.nv.cuinfo           --------------------------
	.section	.note.nv.cuinfo,"",@"SHT_NOTE"
	.sectionflags	@"SHF_NOTE_NV_CUINFO"
        /*0018*/ 	.short	0x0002
        /*001a*/ 	.short	0x0064
        /*001c*/ 	.short	0x0082
	.zero		2


//--------------------- .nv.info                  --------------------------
	.section	.nv.info,"",@"SHT_CUDA_INFO"
	.align	4


	//----- nvinfo : EIATTR_REGCOUNT
	.align		4
        /*0000*/ 	.byte	0x04, 0x2f
        /*0002*/ 	.short	(.L_1 - .L_0)
	.align		4
.L_0:
        /*0004*/ 	.word	index@(_Z3mulPiS_S_ii)
        /*0008*/ 	.word	0x00000019


	//----- nvinfo : EIATTR_FRAME_SIZE
	.align		4
.L_1:
        /*000c*/ 	.byte	0x04, 0x11
        /*000e*/ 	.short	(.L_3 - .L_2)
	.align		4
.L_2:
        /*0010*/ 	.word	index@(_Z3mulPiS_S_ii)
        /*0014*/ 	.word	0x00000000


	//----- nvinfo : EIATTR_MIN_STACK_SIZE
	.align		4
.L_3:
        /*0018*/ 	.byte	0x04, 0x12
        /*001a*/ 	.short	(.L_5 - .L_4)
	.align		4
.L_4:
        /*001c*/ 	.word	index@(_Z3mulPiS_S_ii)
        /*0020*/ 	.word	0x00000000
.L_5:


//--------------------- .nv.compat                --------------------------
	.section	.nv.compat,"",@"SHT_CUDA_COMPAT_INFO"
	.align	4
        /*0000*/ 	.byte	0x02, 0x09, 0x00, 0x00, 0x02, 0x02, 0x01, 0x00, 0x02, 0x05, 0x05, 0x00, 0x03, 0x07, 0x01, 0x01
        /*0010*/ 	.byte	0x02, 0x03, 0x00, 0x00, 0x02, 0x06, 0x01, 0x00, 0x04, 0x0b, 0x08, 0x00, 0x09, 0x00, 0x00, 0x00
        /*0020*/ 	.byte	0x00, 0x00, 0x00, 0x00


//--------------------- .nv.info._Z3mulPiS_S_ii   --------------------------
	.section	.nv.info._Z3mulPiS_S_ii,"",@"SHT_CUDA_INFO"
	.sectionflags	@""
	.align	4


	//----- nvinfo : EIATTR_CUDA_API_VERSION
	.align		4
        /*0000*/ 	.byte	0x04, 0x37
        /*0002*/ 	.short	(.L_7 - .L_6)
.L_6:
        /*0004*/ 	.word	0x00000082


	//----- nvinfo : EIATTR_KPARAM_INFO
	.align		4
.L_7:
        /*0008*/ 	.byte	0x04, 0x17
        /*000a*/ 	.short	(.L_9 - .L_8)
.L_8:
        /*000c*/ 	.word	0x00000000
        /*0010*/ 	.short	0x0004
        /*0012*/ 	.short	0x001c
        /*0014*/ 	.byte	0x00, 0xf0, 0x11, 0x00


	//----- nvinfo : EIATTR_KPARAM_INFO
	.align		4
.L_9:
        /*0018*/ 	.byte	0x04, 0x17
        /*001a*/ 	.short	(.L_11 - .L_10)
.L_10:
        /*001c*/ 	.word	0x00000000
        /*0020*/ 	.short	0x0003
        /*0022*/ 	.short	0x0018
        /*0024*/ 	.byte	0x00, 0xf0, 0x11, 0x00


	//----- nvinfo : EIATTR_KPARAM_INFO
	.align		4
.L_11:
        /*0028*/ 	.byte	0x04, 0x17
        /*002a*/ 	.short	(.L_13 - .L_12)
.L_12:
        /*002c*/ 	.word	0x00000000
        /*0030*/ 	.short	0x0002
        /*0032*/ 	.short	0x0010
        /*0034*/ 	.byte	0x00, 0xf5, 0x21, 0x00


	//----- nvinfo : EIATTR_KPARAM_INFO
	.align		4
.L_13:
        /*0038*/ 	.byte	0x04, 0x17
        /*003a*/ 	.short	(.L_15 - .L_14)
.L_14:
        /*003c*/ 	.word	0x00000000
        /*0040*/ 	.short	0x0001
        /*0042*/ 	.short	0x0008
        /*0044*/ 	.byte	0x00, 0xf5, 0x21, 0x00


	//----- nvinfo : EIATTR_KPARAM_INFO
	.align		4
.L_15:
        /*0048*/ 	.byte	0x04, 0x17
        /*004a*/ 	.short	(.L_17 - .L_16)
.L_16:
        /*004c*/ 	.word	0x00000000
        /*0050*/ 	.short	0x0000
        /*0052*/ 	.short	0x0000
        /*0054*/ 	.byte	0x00, 0xf5, 0x21, 0x00


	//----- nvinfo : EIATTR_SPARSE_MMA_MASK
	.align		4
.L_17:
        /*0058*/ 	.byte	0x03, 0x50
        /*005a*/ 	.short	0x0000


	//----- nvinfo : EIATTR_MAXREG_COUNT
	.align		4
        /*005c*/ 	.byte	0x03, 0x1b
        /*005e*/ 	.short	0x00ff


	//----- nvinfo : EIATTR_NUM_BARRIERS
	.align		4
        /*0060*/ 	.byte	0x02, 0x4c
        /*0062*/ 	.byte	0x01
	.zero		1


	//----- nvinfo : EIATTR_MERCURY_ISA_VERSION
	.align		4
        /*0064*/ 	.byte	0x03, 0x5f
        /*0066*/ 	.short	0x0101


	//----- nvinfo : EIATTR_VRC_CTA_INIT_COUNT
	.align		4
        /*0068*/ 	.byte	0x02, 0x4a
	.zero		1
	.zero		1


	//----- nvinfo : EIATTR_EXIT_INSTR_OFFSETS
	.align		4
        /*006c*/ 	.byte	0x04, 0x1c
        /*006e*/ 	.short	(.L_19 - .L_18)


	//   ....[0]....
.L_18:
        /*0070*/ 	.word	0x000000e0


	//   ....[1]....
        /*0074*/ 	.word	0x00000290


	//   ....[2]....
        /*0078*/ 	.word	0x00000410


	//----- nvinfo : EIATTR_CBANK_PARAM_SIZE
	.align		4
.L_19:
        /*007c*/ 	.byte	0x03, 0x19
        /*007e*/ 	.short	0x0020


	//----- nvinfo : EIATTR_PARAM_CBANK
	.align		4
        /*0080*/ 	.byte	0x04, 0x0a
        /*0082*/ 	.short	(.L_21 - .L_20)
	.align		4
.L_20:
        /*0084*/ 	.word	index@(.nv.constant0._Z3mulPiS_S_ii)
        /*0088*/ 	.short	0x0380
        /*008a*/ 	.short	0x0020


	//----- nvinfo : EIATTR_SW_WAR
	.align		4
.L_21:
        /*008c*/ 	.byte	0x04, 0x36
        /*008e*/ 	.short	(.L_23 - .L_22)
.L_22:
        /*0090*/ 	.word	0x00000008
.L_23:


//--------------------- .nv.callgraph             --------------------------
	.section	.nv.callgraph,"",@"SHT_CUDA_CALLGRAPH"
	.align	4
	.sectionentsize	8
	.align		4
        /*0000*/ 	.word	0x00000000
	.align		4
        /*0004*/ 	.word	0xffffffff
	.align		4
        /*0008*/ 	.word	0x00000000
	.align		4
        /*000c*/ 	.word	0xfffffffe
	.align		4
        /*0010*/ 	.word	0x00000000
	.align		4
        /*0014*/ 	.word	0xfffffffd
	.align		4
        /*0018*/ 	.word	0x00000000
	.align		4
        /*001c*/ 	.word	0xfffffffc


//--------------------- .text._Z3mulPiS_S_ii      --------------------------
	.section	.text._Z3mulPiS_S_ii,"ax",@progbits
	.align	128
        .global         _Z3mulPiS_S_ii
        .type           _Z3mulPiS_S_ii,@function
        .size           _Z3mulPiS_S_ii,(.L_x_3 - _Z3mulPiS_S_ii)
        .other          _Z3mulPiS_S_ii,@"STO_CUDA_ENTRY STV_DEFAULT"
_Z3mulPiS_S_ii:
.text._Z3mulPiS_S_ii:
[----:B------:R-:W-:Y:S01]  /*0000*/  LDC R1, c[0x0][0x37c] ;  /* 0x0000df00ff017b82 */ /* 0x000fe20000000800 */
[----:B------:R-:W0:Y:S07]  /*0010*/  S2R R14, SR_TID.X ;  /* 0x00000000000e7919 */ /* 0x000e2e0000002100 */
[----:B------:R-:W1:Y:S01]  /*0020*/  LDC R15, c[0x0][0x364] ;  /* 0x0000d900ff0f7b82 */ /* 0x000e620000000800 */
[----:B------:R-:W2:Y:S01]  /*0030*/  LDCU UR8, c[0x0][0x39c] ;  /* 0x00007380ff0877ac */ /* 0x000ea20008000800 */
[----:B------:R-:W1:Y:S06]  /*0040*/  S2R R12, SR_TID.Y ;  /* 0x00000000000c7919 */ /* 0x000e6c0000002200 */
[----:B------:R-:W0:Y:S08]  /*0050*/  S2UR UR6, SR_CTAID.X ;  /* 0x00000000000679c3 */ /* 0x000e300000002500 */
[----:B------:R-:W0:Y:S01]  /*0060*/  LDC R3, c[0x0][0x360] ;  /* 0x0000d800ff037b82 */ /* 0x000e220000000800 */
[----:B------:R-:W3:Y:S07]  /*0070*/  LDCU UR4, c[0x0][0x374] ;  /* 0x00006e80ff0477ac */ /* 0x000eee0008000800 */
[----:B------:R-:W1:Y:S01]  /*0080*/  S2UR UR5, SR_CTAID.Y ;  /* 0x00000000000579c3 */ /* 0x000e620000002600 */
[----:B---3--:R-:W-:Y:S01]  /*0090*/  USHF.L.U32 UR4, UR4, 0x1, URZ ;  /* 0x0000000104047899 */ /* 0x008fe200080006ff */
[----:B0-----:R-:W-:-:S05]  /*00a0*/  IMAD R0, R3, UR6, R14 ;  /* 0x0000000603007c24 */ /* 0x001fca000f8e020e */
[----:B--2---:R-:W-:Y:S01]  /*00b0*/  ISETP.GE.AND P0, PT, R0, UR8, PT ;  /* 0x0000000800007c0c */ /* 0x004fe2000bf06270 */
[----:B-1----:R-:W-:-:S05]  /*00c0*/  IMAD R15, R15, UR5, R12 ;  /* 0x000000050f0f7c24 */ /* 0x002fca000f8e020c */
[----:B------:R-:W-:-:S13]  /*00d0*/  ISETP.GE.U32.OR P0, PT, R15, UR4, P0 ;  /* 0x000000040f007c0c */ /* 0x000fda0008706470 */
[----:B------:R-:W-:Y:S05]  /*00e0*/  @P0 EXIT ;  /* 0x000000000000094d */ /* 0x000fea0003800000 */
[----:B------:R-:W0:Y:S01]  /*00f0*/  LDCU UR4, c[0x0][0x398] ;  /* 0x00007300ff0477ac */ /* 0x000e220008000800 */
[----:B------:R-:W-:Y:S01]  /*0100*/  HFMA2 R13, -RZ, RZ, 0, 0 ;  /* 0x00000000ff0d7431 */ /* 0x000fe200000001ff */
[----:B------:R-:W1:Y:S01]  /*0110*/  LDCU.64 UR10, c[0x0][0x358] ;  /* 0x00006b00ff0a77ac */ /* 0x000e620008000a00 */
[----:B0-----:R-:W-:-:S09]  /*0120*/  UISETP.GE.AND UP0, UPT, UR4, 0x1, UPT ;  /* 0x000000010400788c */ /* 0x001fd2000bf06270 */
[----:B-1----:R-:W-:Y:S05]  /*0130*/  BRA.U !UP0, `(.L_x_0) ;  /* 0x0000000108a47547 */ /* 0x002fea000b800000 */
[----:B------:R-:W0:Y:S01]  /*0140*/  S2UR UR7, SR_CgaCtaId ;  /* 0x00000000000779c3 */ /* 0x000e220000008800 */
[----:B------:R-:W-:Y:S01]  /*0150*/  UMOV UR5, 0x400 ;  /* 0x0000040000057882 */ /* 0x000fe20000000000 */
[----:B------:R-:W-:Y:S01]  /*0160*/  UIADD3 UR4, UPT, UPT, UR4, 0x1, URZ ;  /* 0x0000000104047890 */ /* 0x000fe2000fffe0ff */
[----:B------:R-:W-:Y:S01]  /*0170*/  MOV R21, RZ ;  /* 0x000000ff00157202 */ /* 0x000fe20000000f00 */
[----:B------:R-:W-:Y:S01]  /*0180*/  UIADD3 UR6, UPT, UPT, UR5, 0x10, URZ ;  /* 0x0000001005067890 */ /* 0x000fe2000fffe0ff */
[----:B------:R-:W-:Y:S01]  /*0190*/  MOV R13, RZ ;  /* 0x000000ff000d7202 */ /* 0x000fe20000000f00 */
[----:B------:R-:W1:Y:S02]  /*01a0*/  LDCU UR12, c[0x0][0x398] ;  /* 0x00007300ff0c77ac */ /* 0x000e640008000800 */
[----:B------:R-:W2:Y:S01]  /*01b0*/  LDC.64 R4, c[0x0][0x380] ;  /* 0x0000e000ff047b82 */ /* 0x000ea20000000a00 */
[----:B------:R-:W3:Y:S01]  /*01c0*/  LDCU UR9, c[0x0][0x39c] ;  /* 0x00007380ff0977ac */ /* 0x000ee20008000800 */
[----:B------:R-:W-:-:S06]  /*01d0*/  USHF.R.U32.HI UR4, URZ, 0x1, UR4 ;  /* 0x00000001ff047899 */ /* 0x000fcc0008011604 */
[----:B------:R-:W4:Y:S01]  /*01e0*/  LDC.64 R2, c[0x0][0x388] ;  /* 0x0000e200ff027b82 */ /* 0x000f220000000a00 */
[----:B0-----:R-:W-:Y:S02]  /*01f0*/  ULEA UR5, UR7, UR5, 0x18 ;  /* 0x0000000507057291 */ /* 0x001fe4000f8ec0ff */
[----:B------:R-:W-:-:S04]  /*0200*/  ULEA UR6, UR7, UR6, 0x18 ;  /* 0x0000000607067291 */ /* 0x000fc8000f8ec0ff */
[----:B------:R-:W-:Y:S02]  /*0210*/  LEA R17, R12, UR5, 0x3 ;  /* 0x000000050c117c11 */ /* 0x000fe4000f8e18ff */
[----:B------:R-:W-:-:S03]  /*0220*/  LEA R19, R14, UR6, 0x2 ;  /* 0x000000060e137c11 */ /* 0x000fc6000f8e10ff */
[----:B------:R-:W-:Y:S01]  /*0230*/  IMAD R16, R14, 0x4, R17 ;  /* 0x000000040e107824 */ /* 0x000fe200078e0211 */
[----:B-1-3--:R-:W-:-:S07]  /*0240*/  LEA R18, R12, R19, 0x3 ;  /* 0x000000130c127211 */ /* 0x00afce00078e18ff */
.L_x_1:
[C---:B------:R-:W-:Y:S01]  /*0250*/  IMAD R6, R21.reuse, 0x2, R14 ;  /* 0x0000000215067824 */ /* 0x040fe200078e020e */
[----:B------:R-:W-:-:S04]  /*0260*/  LEA R7, R21, R12, 0x1 ;  /* 0x0000000c15077211 */ /* 0x000fc800078e08ff */
[----:B------:R-:W-:-:S04]  /*0270*/  VIMNMX R8, PT, PT, R6, R7, !PT ;  /* 0x0000000706087248 */ /* 0x000fc80007fe0100 */
[----:B------:R-:W-:-:S13]  /*0280*/  ISETP.GE.AND P0, PT, R8, UR12, PT ;  /* 0x0000000c08007c0c */ /* 0x000fda000bf06270 */
[----:B------:R-:W-:Y:S05]  /*0290*/  @P0 EXIT ;  /* 0x000000000000094d */ /* 0x000fea0003800000 */
[----:B------:R-:W-:Y:S01]  /*02a0*/  UMOV UR8, UR9 ;  /* 0x0000000900087c82 */ /* 0x000fe20008000000 */
[----:B------:R-:W-:Y:S02]  /*02b0*/  IMAD R9, R15, UR12, R6 ;  /* 0x0000000c0f097c24 */ /* 0x000fe4000f8e0206 */
[----:B------:R-:W-:Y:S02]  /*02c0*/  IMAD R7, R7, UR8, R0 ;  /* 0x0000000807077c24 */ /* 0x000fe4000f8e0200 */
[----:B--2---:R-:W-:-:S04]  /*02d0*/  IMAD.WIDE R8, R9, 0x4, R4 ;  /* 0x0000000409087825 */ /* 0x004fc800078e0204 */
[----:B----4-:R-:W-:Y:S02]  /*02e0*/  IMAD.WIDE R6, R7, 0x4, R2 ;  /* 0x0000000407067825 */ /* 0x010fe400078e0202 */
[----:B------:R-:W2:Y:S04]  /*02f0*/  LDG.E R9, desc[UR10][R8.64] ;  /* 0x0000000a08097981 */ /* 0x000ea8000c1e1900 */
[----:B------:R-:W3:Y:S01]  /*0300*/  LDG.E R7, desc[UR10][R6.64] ;  /* 0x0000000a06077981 */ /* 0x000ee2000c1e1900 */
[----:B------:R-:W-:-:S04]  /*0310*/  IADD3 R21, PT, PT, R21, 0x1, RZ ;  /* 0x0000000115157810 */ /* 0x000fc80007ffe0ff */
[----:B------:R-:W-:Y:S01]  /*0320*/  ISETP.NE.AND P0, PT, R21, UR4, PT ;  /* 0x0000000415007c0c */ /* 0x000fe2000bf05270 */
[----:B--2---:R-:W-:Y:S04]  /*0330*/  STS [R16], R9 ;  /* 0x0000000910007388 */ /* 0x004fe80000000800 */
[----:B---3--:R-:W-:Y:S01]  /*0340*/  STS [R18], R7 ;  /* 0x0000000712007388 */ /* 0x008fe20000000800 */
[----:B------:R-:W-:Y:S06]  /*0350*/  BAR.SYNC.DEFER_BLOCKING 0x0 ;  /* 0x0000000000007b1d */ /* 0x000fec0000010000 */
[----:B------:R-:W-:Y:S04]  /*0360*/  LDS R20, [R19] ;  /* 0x0000000013147984 */ /* 0x000fe80000000800 */
[----:B------:R-:W0:Y:S04]  /*0370*/  LDS.64 R10, [R17] ;  /* 0x00000000110a7984 */ /* 0x000e280000000a00 */
[----:B------:R-:W1:Y:S01]  /*0380*/  LDS R22, [R19+0x8] ;  /* 0x0000080013167984 */ /* 0x000e620000000800 */
[----:B0-----:R-:W-:-:S04]  /*0390*/  IMAD R10, R10, R20, R13 ;  /* 0x000000140a0a7224 */ /* 0x001fc800078e020d */
[----:B-1----:R-:W-:Y:S01]  /*03a0*/  IMAD R13, R22, R11, R10 ;  /* 0x0000000b160d7224 */ /* 0x002fe200078e020a */
[----:B------:R-:W-:Y:S06]  /*03b0*/  BAR.SYNC.DEFER_BLOCKING 0x0 ;  /* 0x0000000000007b1d */ /* 0x000fec0000010000 */
[----:B------:R-:W-:Y:S05]  /*03c0*/  @P0 BRA `(.L_x_1) ;  /* 0xfffffffc00a00947 */ /* 0x000fea000383ffff */
.L_x_0:
[----:B------:R-:W0:Y:S01]  /*03d0*/  LDC.64 R2, c[0x0][0x390] ;  /* 0x0000e400ff027b82 */ /* 0x000e220000000a00 */
[----:B------:R-:W-:-:S04]  /*03e0*/  IMAD R15, R15, UR8, R0 ;  /* 0x000000080f0f7c24 */ /* 0x000fc8000f8e0200 */
[----:B0-----:R-:W-:-:S05]  /*03f0*/  IMAD.WIDE R2, R15, 0x4, R2 ;  /* 0x000000040f027825 */ /* 0x001fca00078e0202 */
[----:B------:R-:W-:Y:S01]  /*0400*/  STG.E desc[UR10][R2.64], R13 ;  /* 0x0000000d02007986 */ /* 0x000fe2000c10190a */
[----:B------:R-:W-:Y:S05]  /*0410*/  EXIT ;  /* 0x000000000000794d */ /* 0x000fea0003800000 */
.L_x_2:
[----:B------:R-:W-:-:S00]  /*0420*/  BRA `(.L_x_2) ;  /* 0xfffffffc00fc7947 */ /* 0x000fc0000383ffff */
[----:B------:R-:W-:-:S00]  /*0430*/  NOP ;  /* 0x0000000000007918 */ /* 0x000fc00000000000 */
        /* <DEDUP_REMOVED lines=12> */
.L_x_3:


//--------------------- .nv.shared._Z3mulPiS_S_ii --------------------------
	.section	.nv.shared._Z3mulPiS_S_ii,"aw",@nobits
	.sectionflags	@""
	.align	4
.nv.shared._Z3mulPiS_S_ii:
	.zero		1056


//--------------------- .nv.shared.reserved.0     --------------------------
	.section	.nv.shared.reserved.0,"aw",@nobits
	.weak		__nv_reservedSMEM_offset_0_alias
	.size		__nv_reservedSMEM_offset_0_alias, 0, 64
	.other		__nv_reservedSMEM_offset_0_alias,@"STO_CUDA_RESERVED_SHARED STV_DEFAULT"
__nv_reservedSMEM_offset_0_alias:
	.zero		0
	.zero		64


//--------------------- .nv.constant0._Z3mulPiS_S_ii --------------------------
	.section	.nv.constant0._Z3mulPiS_S_ii,"a",@progbits
	.sectionflags	@""
	.align	4
.nv.constant0._Z3mulPiS_S_ii:
	.zero		928


//--------------------- SYMBOLS --------------------------

	.type		.nv.reservedSmem.offset0,@object
	.size		.nv.reservedSmem.offset0,0x4
	.type		.nv.reservedSmem.cap,@object
	.size		.nv.reservedSmem.cap,0x4
